	.headerflags	@"EF_CUDA_TEXMODE_UNIFIED EF_CUDA_64BIT_ADDRESS EF_CUDA_ACCELERATORS EF_CUDA_SM90 EF_CUDA_VIRTUAL_SM(EF_CUDA_SM90)"
	.elftype	@"ET_EXEC"


//--------------------- .nv.info                  --------------------------
	.section	.nv.info,"",@"SHT_CUDA_INFO"
	.align	4


	//----- nvinfo : EIATTR_REGCOUNT
	.align		4
        /*0000*/ 	.byte	0x04, 0x2f
        /*0002*/ 	.short	(.L_1 - .L_0)
	.align		4
.L_0:
        /*0004*/ 	.word	index@(triton_poi_fused_convolution_leaky_relu_7)
        /*0008*/ 	.word	0x0000000e


	//----- nvinfo : EIATTR_MIN_STACK_SIZE
	.align		4
.L_1:
        /*000c*/ 	.byte	0x04, 0x12
        /*000e*/ 	.short	(.L_3 - .L_2)
	.align		4
.L_2:
        /*0010*/ 	.word	index@(triton_poi_fused_convolution_leaky_relu_7)
        /*0014*/ 	.word	0x00000000


	//----- nvinfo : EIATTR_FRAME_SIZE
	.align		4
.L_3:
        /*0018*/ 	.byte	0x04, 0x11
        /*001a*/ 	.short	(.L_5 - .L_4)
	.align		4
.L_4:
        /*001c*/ 	.word	index@(triton_poi_fused_convolution_leaky_relu_7)
        /*0020*/ 	.word	0x00000000


	//----- nvinfo : EIATTR_MIN_STACK_SIZE
	.align		4
.L_5:
        /*0024*/ 	.byte	0x04, 0x12
        /*0026*/ 	.short	(.L_7 - .L_6)
	.align		4
.L_6:
        /*0028*/ 	.word	index@(triton_poi_fused_convolution_leaky_relu_7)
        /*002c*/ 	.word	0x00000000
.L_7:


//--------------------- .nv.info.triton_poi_fused_convolution_leaky_relu_7 --------------------------
	.section	.nv.info.triton_poi_fused_convolution_leaky_relu_7,"",@"SHT_CUDA_INFO"
	.sectionflags	@""
	.align	4


	//----- nvinfo : EIATTR_CUDA_API_VERSION
	.align		4
        /*0000*/ 	.byte	0x04, 0x37
        /*0002*/ 	.short	(.L_9 - .L_8)
.L_8:
        /*0004*/ 	.word	0x0000007c


	//----- nvinfo : EIATTR_KPARAM_INFO
	.align		4
.L_9:
        /*0008*/ 	.byte	0x04, 0x17
        /*000a*/ 	.short	(.L_11 - .L_10)
.L_10:
        /*000c*/ 	.word	0x00000000
        /*0010*/ 	.short	0x0003
        /*0012*/ 	.short	0x0018
        /*0014*/ 	.byte	0x00, 0xf0, 0x11, 0x00


	//----- nvinfo : EIATTR_KPARAM_INFO
	.align		4
.L_11:
        /*0018*/ 	.byte	0x04, 0x17
        /*001a*/ 	.short	(.L_13 - .L_12)
.L_12:
        /*001c*/ 	.word	0x00000000
        /*0020*/ 	.short	0x0002
        /*0022*/ 	.short	0x0010
        /*0024*/ 	.byte	0x00, 0xf4, 0x21, 0x00


	//----- nvinfo : EIATTR_KPARAM_INFO
	.align		4
.L_13:
        /*0028*/ 	.byte	0x04, 0x17
        /*002a*/ 	.short	(.L_15 - .L_14)
.L_14:
        /*002c*/ 	.word	0x00000000
        /*0030*/ 	.short	0x0001
        /*0032*/ 	.short	0x0008
        /*0034*/ 	.byte	0x00, 0xf4, 0x21, 0x00


	//----- nvinfo : EIATTR_KPARAM_INFO
	.align		4
.L_15:
        /*0038*/ 	.byte	0x04, 0x17
        /*003a*/ 	.short	(.L_17 - .L_16)
.L_16:
        /*003c*/ 	.word	0x00000000
        /*0040*/ 	.short	0x0000
        /*0042*/ 	.short	0x0000
        /*0044*/ 	.byte	0x00, 0xf4, 0x21, 0x00


	//----- nvinfo : EIATTR_SPARSE_MMA_MASK
	.align		4
.L_17:
        /*0048*/ 	.byte	0x03, 0x50
        /*004a*/ 	.short	0x0000


	//----- nvinfo : EIATTR_MAXREG_COUNT
	.align		4
        /*004c*/ 	.byte	0x03, 0x1b
        /*004e*/ 	.short	0x00ff


	//----- nvinfo : EIATTR_EXIT_INSTR_OFFSETS
	.align		4
        /*0050*/ 	.byte	0x04, 0x1c
        /*0052*/ 	.short	(.L_19 - .L_18)


	//   ....[0]....
.L_18:
        /*0054*/ 	.word	0x00000230


	//----- nvinfo : EIATTR_REQNTID
	.align		4
.L_19:
        /*0058*/ 	.byte	0x04, 0x10
        /*005a*/ 	.short	(.L_21 - .L_20)
.L_20:
        /*005c*/ 	.word	0x00000080
        /*0060*/ 	.word	0x00000001
        /*0064*/ 	.word	0x00000001


	//----- nvinfo : EIATTR_CBANK_PARAM_SIZE
	.align		4
.L_21:
        /*0068*/ 	.byte	0x03, 0x19
        /*006a*/ 	.short	0x001c


	//----- nvinfo : EIATTR_PARAM_CBANK
	.align		4
        /*006c*/ 	.byte	0x04, 0x0a
        /*006e*/ 	.short	(.L_23 - .L_22)
	.align		4
.L_22:
        /*0070*/ 	.word	index@(.nv.constant0.triton_poi_fused_convolution_leaky_relu_7)
        /*0074*/ 	.short	0x0210
        /*0076*/ 	.short	0x001c


	//----- nvinfo : EIATTR_SW_WAR
	.align		4
.L_23:
        /*0078*/ 	.byte	0x04, 0x36
        /*007a*/ 	.short	(.L_25 - .L_24)
.L_24:
        /*007c*/ 	.word	0x00000008
.L_25:


//--------------------- .nv.callgraph             --------------------------
	.section	.nv.callgraph,"",@"SHT_CUDA_CALLGRAPH"
	.align	4
	.sectionentsize	8
	.align		4
        /*0000*/ 	.word	0x00000000
	.align		4
        /*0004*/ 	.word	0xffffffff
	.align		4
        /*0008*/ 	.word	0x00000000
	.align		4
        /*000c*/ 	.word	0xfffffffe
	.align		4
        /*0010*/ 	.word	0x00000000
	.align		4
        /*0014*/ 	.word	0xfffffffd
	.align		4
        /*0018*/ 	.word	0x00000000
	.align		4
        /*001c*/ 	.word	0xfffffffc


//--------------------- .text.triton_poi_fused_convolution_leaky_relu_7 --------------------------
	.section	.text.triton_poi_fused_convolution_leaky_relu_7,"ax",@progbits
	.align	128
        .global         triton_poi_fused_convolution_leaky_relu_7
        .type           triton_poi_fused_convolution_leaky_relu_7,@function
        .size           triton_poi_fused_convolution_leaky_relu_7,(.L_x_1 - triton_poi_fused_convolution_leaky_relu_7)
        .other          triton_poi_fused_convolution_leaky_relu_7,@"STO_CUDA_ENTRY STV_DEFAULT"
triton_poi_fused_convolution_leaky_relu_7:
.text.triton_poi_fused_convolution_leaky_relu_7:
[----:B------:R-:W-:Y:S01]  /*0000*/  LDC R1, c[0x0][0x28] ;  /* 0x00000a00ff017b82 */ /* 0x000fe20000000800 */
[----:B------:R-:W1:Y:S07]  /*0010*/  S2R R0, SR_TID.X ;  /* 0x0000000000007919 */ /* 0x000e6e0000002100 */
[----:B------:R-:W2:Y:S01]  /*0020*/  LDC.64 R4, c[0x0][0x220] ;  /* 0x00008800ff047b82 */ /* 0x000ea20000000a00 */
[----:B------:R-:W-:Y:S01]  /*0030*/  ULDC.64 UR4, c[0x0][0x208] ;  /* 0x0000820000047ab9 */ /* 0x000fe20000000a00 */
[----:B------:R-:W3:Y:S06]  /*0040*/  S2R R9, SR_CTAID.X ;  /* 0x0000000000097919 */ /* 0x000eec0000002500 */
[----:B------:R-:W4:Y:S08]  /*0050*/  LDC.64 R2, c[0x0][0x210] ;  /* 0x00008400ff027b82 */ /* 0x000f300000000a00 */
[----:B------:R-:W5:Y:S01]  /*0060*/  LDC.64 R6, c[0x0][0x218] ;  /* 0x00008600ff067b82 */ /* 0x000f620000000a00 */
[----:B-1----:R-:W-:-:S04]  /*0070*/  SHF.L.U32 R0, R0, 0x1, RZ ;  /* 0x0000000100007819 */ /* 0x002fc800000006ff */
[----:B------:R-:W-:Y:S02]  /*0080*/  LOP3.LUT R0, R0, 0xfe, RZ, 0xc0, !PT ;  /* 0x000000fe00007812 */ /* 0x000fe400078ec0ff */
[----:B---3--:R-:W-:Y:S02]  /*0090*/  SHF.R.S32.HI R8, RZ, 0x17, R9 ;  /* 0x00000017ff087819 */ /* 0x008fe40000011409 */
[----:B------:R-:W-:Y:S02]  /*00a0*/  LEA R9, R9, R0, 0x8 ;  /* 0x0000000009097211 */ /* 0x000fe400078e40ff */
[----:B------:R-:W-:-:S03]  /*00b0*/  SGXT R0, R8, 0x1 ;  /* 0x000000010800781a */ /* 0x000fc60000000200 */
[----:B----4-:R-:W-:Y:S01]  /*00c0*/  IMAD.WIDE R2, R9, 0x4, R2 ;  /* 0x0000000409027825 */ /* 0x010fe200078e0202 */
[----:B------:R-:W-:-:S03]  /*00d0*/  LEA.HI R0, R0, R9, RZ, 0xa ;  /* 0x0000000900007211 */ /* 0x000fc600078f50ff */
[----:B-----5:R-:W-:Y:S01]  /*00e0*/  IMAD.WIDE R6, R9, 0x4, R6 ;  /* 0x0000000409067825 */ /* 0x020fe200078e0206 */
[----:B------:R-:W-:-:S04]  /*00f0*/  LOP3.LUT R0, R0, 0xfffffc00, RZ, 0xc0, !PT ;  /* 0xfffffc0000007812 */ /* 0x000fc800078ec0ff */
[----:B------:R-:W-:Y:S02]  /*0100*/  IADD3 R11, R9, -R0, RZ ;  /* 0x80000000090b7210 */ /* 0x000fe40007ffe0ff */
[----:B------:R-:W3:Y:S03]  /*0110*/  LDG.E.64 R8, desc[UR4][R2.64] ;  /* 0x0000000402087981 */ /* 0x000ee6000c1e1b00 */
[----:B--2---:R-:W-:Y:S02]  /*0120*/  IMAD.WIDE R4, R11, 0x4, R4 ;  /* 0x000000040b047825 */ /* 0x004fe400078e0204 */
[----:B------:R-:W2:Y:S04]  /*0130*/  LDG.E.64 R10, desc[UR4][R6.64] ;  /* 0x00000004060a7981 */ /* 0x000ea8000c1e1b00 */
[----:B------:R-:W3:Y:S02]  /*0140*/  LDG.E.EL.64 R4, desc[UR4][R4.64] ;  /* 0x0000000404047981 */ /* 0x000ee4000c2e1b00 */
[----:B---3--:R-:W-:-:S02]  /*0150*/  FSETP.GT.AND P0, PT, R8, -R4, PT ;  /* 0x800000040800720b */ /* 0x008fc40003f04000 */
[----:B------:R-:W-:Y:S02]  /*0160*/  FSETP.GT.AND P1, PT, R9, -R5, PT ;  /* 0x800000050900720b */ /* 0x000fe40003f24000 */
[----:B--2---:R-:W-:Y:S02]  /*0170*/  FSETP.GT.AND P2, PT, R4, -R10, PT ;  /* 0x8000000a0400720b */ /* 0x004fe40003f44000 */
[----:B------:R-:W-:Y:S01]  /*0180*/  FSETP.GT.AND P3, PT, R5, -R11, PT ;  /* 0x8000000b0500720b */ /* 0x000fe20003f64000 */
[----:B------:R-:W-:Y:S01]  /*0190*/  FADD R8, R8, R4 ;  /* 0x0000000408087221 */ /* 0x000fe20000000000 */
[----:B------:R-:W-:Y:S01]  /*01a0*/  FADD R9, R9, R5 ;  /* 0x0000000509097221 */ /* 0x000fe20000000000 */
[----:B------:R-:W-:Y:S01]  /*01b0*/  FADD R10, R4, R10 ;  /* 0x0000000a040a7221 */ /* 0x000fe20000000000 */
[----:B------:R-:W-:-:S03]  /*01c0*/  FADD R11, R5, R11 ;  /* 0x0000000b050b7221 */ /* 0x000fc60000000000 */
[----:B------:R-:W-:Y:S02]  /*01d0*/  @!P0 FMUL R8, R8, 0.10000000149011611938 ;  /* 0x3dcccccd08088820 */ /* 0x000fe40000400000 */
[----:B------:R-:W-:Y:S02]  /*01e0*/  @!P1 FMUL R9, R9, 0.10000000149011611938 ;  /* 0x3dcccccd09099820 */ /* 0x000fe40000400000 */
[----:B------:R-:W-:Y:S02]  /*01f0*/  @!P2 FMUL R10, R10, 0.10000000149011611938 ;  /* 0x3dcccccd0a0aa820 */ /* 0x000fe40000400000 */
[----:B------:R-:W-:Y:S01]  /*0200*/  @!P3 FMUL R11, R11, 0.10000000149011611938 ;  /* 0x3dcccccd0b0bb820 */ /* 0x000fe20000400000 */
[----:B------:R-:W-:Y:S04]  /*0210*/  STG.E.64 desc[UR4][R2.64], R8 ;  /* 0x0000000802007986 */ /* 0x000fe8000c101b04 */
[----:B------:R-:W-:Y:S01]  /*0220*/  STG.E.64 desc[UR4][R6.64], R10 ;  /* 0x0000000a06007986 */ /* 0x000fe2000c101b04 */
[----:B------:R-:W-:Y:S05]  /*0230*/  EXIT ;  /* 0x000000000000794d */ /* 0x000fea0003800000 */
.L_x_0:
[----:B------:R-:W-:-:S00]  /*0240*/  BRA `(.L_x_0) ;  /* 0xfffffffc00fc7947 */ /* 0x000fc0000383ffff */
[----:B------:R-:W-:-:S00]  /*0250*/  NOP ;  /* 0x0000000000007918 */ /* 0x000fc00000000000 */
        /* <DEDUP_REMOVED lines=10> */
.L_x_1:


//--------------------- .nv.constant0.triton_poi_fused_convolution_leaky_relu_7 --------------------------
	.section	.nv.constant0.triton_poi_fused_convolution_leaky_relu_7,"a",@progbits
	.sectionflags	@""
	.align	4
.nv.constant0.triton_poi_fused_convolution_leaky_relu_7:
	.zero		556
